//
// Generated by NVIDIA NVVM Compiler
//
// Compiler Build ID: CL-36424714
// Cuda compilation tools, release 13.0, V13.0.88
// Based on NVVM 20.0.0
//

.version 9.0
.target sm_100
.address_size 64

	// .globl	_Z10initializePi

.visible .entry _Z10initializePi(
	.param .u64 .ptr .align 1 _Z10initializePi_param_0
)
{
	.reg .b32 	%r<3>;
	.reg .b64 	%rd<5>;

	ld.param.u64 	%rd1, [_Z10initializePi_param_0];
	cvta.to.global.u64 	%rd2, %rd1;
	mov.u32 	%r1, %tid.x;
	mul.wide.u32 	%rd3, %r1, 4;
	add.s64 	%rd4, %rd2, %rd3;
	mov.b32 	%r2, 0;
	st.global.u32 	[%rd4], %r2;
	ret;

}
	// .globl	_Z3addPi
.visible .entry _Z3addPi(
	.param .u64 .ptr .align 1 _Z3addPi_param_0
)
{
	.reg .b32 	%r<4>;
	.reg .b64 	%rd<5>;

	ld.param.u64 	%rd1, [_Z3addPi_param_0];
	cvta.to.global.u64 	%rd2, %rd1;
	mov.u32 	%r1, %tid.x;
	mul.wide.u32 	%rd3, %r1, 4;
	add.s64 	%rd4, %rd2, %rd3;
	ld.global.u32 	%r2, [%rd4];
	add.s32 	%r3, %r2, %r1;
	st.global.u32 	[%rd4], %r3;
	ret;

}


// ===== COMPILED SASS (sm_100) =====

	.target	sm_100

	.elftype	@"ET_EXEC"


//--------------------- .note.nv.tkinfo           --------------------------
	.section	.note.nv.tkinfo,"",@"SHT_NOTE"
	.sectionflags	@"SHF_NOTE_NV_TKINFO"
	.tkinfo
        /*0018*/ 	.word	0x00000002
        /*0030*/ 	.string	""
        /*0030*/ 	.string	"ptxas"
        /*0030*/ 	.string	"Cuda compilation tools, release 13.0, V13.0.88"
        /*0030*/ 	.string	"Build cuda_13.0.r13.0/compiler.36424714_0"
        /*0030*/ 	.string	"-arch sm_100 -m 64 "



//--------------------- .note.nv.cuinfo           --------------------------
	.section	.note.nv.cuinfo,"",@"SHT_NOTE"
	.sectionflags	@"SHF_NOTE_NV_CUINFO"
        /*0018*/ 	.short	0x0002
        /*001a*/ 	.short	0x0064
        /*001c*/ 	.short	0x0082
	.zero		2


//--------------------- .nv.info                  --------------------------
	.section	.nv.info,"",@"SHT_CUDA_INFO"
	.align	4


	//----- nvinfo : EIATTR_REGCOUNT
	.align		4
        /*0000*/ 	.byte	0x04, 0x2f
        /*0002*/ 	.short	(.L_1 - .L_0)
	.align		4
.L_0:
        /*0004*/ 	.word	index@(_Z10initializePi)
        /*0008*/ 	.word	0x00000008


	//----- nvinfo : EIATTR_FRAME_SIZE
	.align		4
.L_1:
        /*000c*/ 	.byte	0x04, 0x11
        /*000e*/ 	.short	(.L_3 - .L_2)
	.align		4
.L_2:
        /*0010*/ 	.word	index@(_Z10initializePi)
        /*0014*/ 	.word	0x00000000


	//----- nvinfo : EIATTR_REGCOUNT
	.align		4
.L_3:
        /*0018*/ 	.byte	0x04, 0x2f
        /*001a*/ 	.short	(.L_5 - .L_4)
	.align		4
.L_4:
        /*001c*/ 	.word	index@(_Z3addPi)
        /*0020*/ 	.word	0x00000008


	//----- nvinfo : EIATTR_FRAME_SIZE
	.align		4
.L_5:
        /*0024*/ 	.byte	0x04, 0x11
        /*0026*/ 	.short	(.L_7 - .L_6)
	.align		4
.L_6:
        /*0028*/ 	.word	index@(_Z3addPi)
        /*002c*/ 	.word	0x00000000


	//----- nvinfo : EIATTR_MIN_STACK_SIZE
	.align		4
.L_7:
        /*0030*/ 	.byte	0x04, 0x12
        /*0032*/ 	.short	(.L_9 - .L_8)
	.align		4
.L_8:
        /*0034*/ 	.word	index@(_Z3addPi)
        /*0038*/ 	.word	0x00000000


	//----- nvinfo : EIATTR_MIN_STACK_SIZE
	.align		4
.L_9:
        /*003c*/ 	.byte	0x04, 0x12
        /*003e*/ 	.short	(.L_11 - .L_10)
	.align		4
.L_10:
        /*0040*/ 	.word	index@(_Z10initializePi)
        /*0044*/ 	.word	0x00000000
.L_11:


//--------------------- .nv.compat                --------------------------
	.section	.nv.compat,"",@"SHT_CUDA_COMPAT_INFO"
	.align	4
        /*0000*/ 	.byte	0x02, 0x09, 0x00, 0x00, 0x02, 0x02, 0x01, 0x00, 0x02, 0x05, 0x05, 0x00, 0x03, 0x07, 0x01, 0x01
        /*0010*/ 	.byte	0x02, 0x03, 0x00, 0x00, 0x02, 0x06, 0x01, 0x00, 0x04, 0x0b, 0x08, 0x00, 0x09, 0x00, 0x00, 0x00
        /*0020*/ 	.byte	0x00, 0x00, 0x00, 0x00


//--------------------- .nv.info._Z3addPi         --------------------------
	.section	.nv.info._Z3addPi,"",@"SHT_CUDA_INFO"
	.sectionflags	@""
	.align	4


	//----- nvinfo : EIATTR_CUDA_API_VERSION
	.align		4
        /*0000*/ 	.byte	0x04, 0x37
        /*0002*/ 	.short	(.L_13 - .L_12)
.L_12:
        /*0004*/ 	.word	0x00000082


	//----- nvinfo : EIATTR_KPARAM_INFO
	.align		4
.L_13:
        /*0008*/ 	.byte	0x04, 0x17
        /*000a*/ 	.short	(.L_15 - .L_14)
.L_14:
        /*000c*/ 	.word	0x00000000
        /*0010*/ 	.short	0x0000
        /*0012*/ 	.short	0x0000
        /*0014*/ 	.byte	0x00, 0xf5, 0x21, 0x00


	//----- nvinfo : EIATTR_SPARSE_MMA_MASK
	.align		4
.L_15:
        /*0018*/ 	.byte	0x03, 0x50
        /*001a*/ 	.short	0x0000


	//----- nvinfo : EIATTR_MAXREG_COUNT
	.align		4
        /*001c*/ 	.byte	0x03, 0x1b
        /*001e*/ 	.short	0x00ff


	//----- nvinfo : EIATTR_MERCURY_ISA_VERSION
	.align		4
        /*0020*/ 	.byte	0x03, 0x5f
        /*0022*/ 	.short	0x0101


	//----- nvinfo : EIATTR_VRC_CTA_INIT_COUNT
	.align		4
        /*0024*/ 	.byte	0x02, 0x4a
	.zero		1
	.zero		1


	//----- nvinfo : EIATTR_EXIT_INSTR_OFFSETS
	.align		4
        /*0028*/ 	.byte	0x04, 0x1c
        /*002a*/ 	.short	(.L_17 - .L_16)


	//   ....[0]....
.L_16:
        /*002c*/ 	.word	0x00000080


	//----- nvinfo : EIATTR_CBANK_PARAM_SIZE
	.align		4
.L_17:
        /*0030*/ 	.byte	0x03, 0x19
        /*0032*/ 	.short	0x0008


	//----- nvinfo : EIATTR_PARAM_CBANK
	.align		4
        /*0034*/ 	.byte	0x04, 0x0a
        /*0036*/ 	.short	(.L_19 - .L_18)
	.align		4
.L_18:
        /*0038*/ 	.word	index@(.nv.constant0._Z3addPi)
        /*003c*/ 	.short	0x0380
        /*003e*/ 	.short	0x0008


	//----- nvinfo : EIATTR_SW_WAR
	.align		4
.L_19:
        /*0040*/ 	.byte	0x04, 0x36
        /*0042*/ 	.short	(.L_21 - .L_20)
.L_20:
        /*0044*/ 	.word	0x00000008
.L_21:


//--------------------- .nv.info._Z10initializePi --------------------------
	.section	.nv.info._Z10initializePi,"",@"SHT_CUDA_INFO"
	.sectionflags	@""
	.align	4


	//----- nvinfo : EIATTR_CUDA_API_VERSION
	.align		4
        /*0000*/ 	.byte	0x04, 0x37
        /*0002*/ 	.short	(.L_23 - .L_22)
.L_22:
        /*0004*/ 	.word	0x00000082


	//----- nvinfo : EIATTR_KPARAM_INFO
	.align		4
.L_23:
        /*0008*/ 	.byte	0x04, 0x17
        /*000a*/ 	.short	(.L_25 - .L_24)
.L_24:
        /*000c*/ 	.word	0x00000000
        /*0010*/ 	.short	0x0000
        /*0012*/ 	.short	0x0000
        /*0014*/ 	.byte	0x00, 0xf5, 0x21, 0x00


	//----- nvinfo : EIATTR_SPARSE_MMA_MASK
	.align		4
.L_25:
        /*0018*/ 	.byte	0x03, 0x50
        /*001a*/ 	.short	0x0000


	//----- nvinfo : EIATTR_MAXREG_COUNT
	.align		4
        /*001c*/ 	.byte	0x03, 0x1b
        /*001e*/ 	.short	0x00ff


	//----- nvinfo : EIATTR_MERCURY_ISA_VERSION
	.align		4
        /*0020*/ 	.byte	0x03, 0x5f
        /*0022*/ 	.short	0x0101


	//----- nvinfo : EIATTR_VRC_CTA_INIT_COUNT
	.align		4
        /*0024*/ 	.byte	0x02, 0x4a
	.zero		1
	.zero		1


	//----- nvinfo : EIATTR_EXIT_INSTR_OFFSETS
	.align		4
        /*0028*/ 	.byte	0x04, 0x1c
        /*002a*/ 	.short	(.L_27 - .L_26)


	//   ....[0]....
.L_26:
        /*002c*/ 	.word	0x00000060


	//----- nvinfo : EIATTR_CBANK_PARAM_SIZE
	.align		4
.L_27:
        /*0030*/ 	.byte	0x03, 0x19
        /*0032*/ 	.short	0x0008


	//----- nvinfo : EIATTR_PARAM_CBANK
	.align		4
        /*0034*/ 	.byte	0x04, 0x0a
        /*0036*/ 	.short	(.L_29 - .L_28)
	.align		4
.L_28:
        /*0038*/ 	.word	index@(.nv.constant0._Z10initializePi)
        /*003c*/ 	.short	0x0380
        /*003e*/ 	.short	0x0008


	//----- nvinfo : EIATTR_SW_WAR
	.align		4
.L_29:
        /*0040*/ 	.byte	0x04, 0x36
        /*0042*/ 	.short	(.L_31 - .L_30)
.L_30:
        /*0044*/ 	.word	0x00000008
.L_31:


//--------------------- .nv.callgraph             --------------------------
	.section	.nv.callgraph,"",@"SHT_CUDA_CALLGRAPH"
	.align	4
	.sectionentsize	8
	.align		4
        /*0000*/ 	.word	0x00000000
	.align		4
        /*0004*/ 	.word	0xffffffff
	.align		4
        /*0008*/ 	.word	0x00000000
	.align		4
        /*000c*/ 	.word	0xfffffffe
	.align		4
        /*0010*/ 	.word	0x00000000
	.align		4
        /*0014*/ 	.word	0xfffffffd
	.align		4
        /*0018*/ 	.word	0x00000000
	.align		4
        /*001c*/ 	.word	0xfffffffc


//--------------------- .text._Z3addPi            --------------------------
	.section	.text._Z3addPi,"ax",@progbits
	.align	128
        .global         _Z3addPi
        .type           _Z3addPi,@function
        .size           _Z3addPi,(.L_x_2 - _Z3addPi)
        .other          _Z3addPi,@"STO_CUDA_ENTRY STV_DEFAULT"
_Z3addPi:
.text._Z3addPi:
[----:B------:R-:W-:Y:S01]  /*0000*/  LDC R1, c[0x0][0x37c] ;  /* 0x0000df00ff017b82 */ /* 0x000fe20000000800 */
[----:B------:R-:W0:Y:S07]  /*0010*/  S2R R5, SR_TID.X ;  /* 0x0000000000057919 */ /* 0x000e2e0000002100 */
[----:B------:R-:W0:Y:S01]  /*0020*/  LDC.64 R2, c[0x0][0x380] ;  /* 0x0000e000ff027b82 */ /* 0x000e220000000a00 */
[----:B------:R-:W1:Y:S01]  /*0030*/  LDCU.64 UR4, c[0x0][0x358] ;  /* 0x00006b00ff0477ac */ /* 0x000e620008000a00 */
[----:B0-----:R-:W-:-:S05]  /*0040*/  IMAD.WIDE.U32 R2, R5, 0x4, R2 ;  /* 0x0000000405027825 */ /* 0x001fca00078e0002 */
[----:B-1----:R-:W2:Y:S02]  /*0050*/  LDG.E R0, desc[UR4][R2.64] ;  /* 0x0000000402007981 */ /* 0x002ea4000c1e1900 */
[----:B--2---:R-:W-:-:S05]  /*0060*/  IADD3 R5, PT, PT, R0, R5, RZ ;  /* 0x0000000500057210 */ /* 0x004fca0007ffe0ff */
[----:B------:R-:W-:Y:S01]  /*0070*/  STG.E desc[UR4][R2.64], R5 ;  /* 0x0000000502007986 */ /* 0x000fe2000c101904 */
[----:B------:R-:W-:Y:S05]  /*0080*/  EXIT ;  /* 0x000000000000794d */ /* 0x000fea0003800000 */
.L_x_0:
[----:B------:R-:W-:-:S00]  /*0090*/  BRA `(.L_x_0) ;  /* 0xfffffffc00fc7947 */ /* 0x000fc0000383ffff */
[----:B------:R-:W-:-:S00]  /*00a0*/  NOP ;  /* 0x0000000000007918 */ /* 0x000fc00000000000 */
        /* <DEDUP_REMOVED lines=13> */
.L_x_2:


//--------------------- .text._Z10initializePi    --------------------------
	.section	.text._Z10initializePi,"ax",@progbits
	.align	128
        .global         _Z10initializePi
        .type           _Z10initializePi,@function
        .size           _Z10initializePi,(.L_x_3 - _Z10initializePi)
        .other          _Z10initializePi,@"STO_CUDA_ENTRY STV_DEFAULT"
_Z10initializePi:
.text._Z10initializePi:
[----:B------:R-:W-:Y:S01]  /*0000*/  LDC R1, c[0x0][0x37c] ;  /* 0x0000df00ff017b82 */ /* 0x000fe20000000800 */
[----:B------:R-:W0:Y:S07]  /*0010*/  S2R R5, SR_TID.X ;  /* 0x0000000000057919 */ /* 0x000e2e0000002100 */
[----:B------:R-:W0:Y:S01]  /*0020*/  LDC.64 R2, c[0x0][0x380] ;  /* 0x0000e000ff027b82 */ /* 0x000e220000000a00 */
[----:B------:R-:W1:Y:S01]  /*0030*/  LDCU.64 UR4, c[0x0][0x358] ;  /* 0x00006b00ff0477ac */ /* 0x000e620008000a00 */
[----:B0-----:R-:W-:-:S05]  /*0040*/  IMAD.WIDE.U32 R2, R5, 0x4, R2 ;  /* 0x0000000405027825 */ /* 0x001fca00078e0002 */
[----:B-1----:R-:W-:Y:S01]  /*0050*/  STG.E desc[UR4][R2.64], RZ ;  /* 0x000000ff02007986 */ /* 0x002fe2000c101904 */
[----:B------:R-:W-:Y:S05]  /*0060*/  EXIT ;  /* 0x000000000000794d */ /* 0x000fea0003800000 */
.L_x_1:
        /* <DEDUP_REMOVED lines=9> */
.L_x_3:


//--------------------- .nv.shared.reserved.0     --------------------------
	.section	.nv.shared.reserved.0,"aw",@nobits
	.weak		__nv_reservedSMEM_offset_0_alias
	.size		__nv_reservedSMEM_offset_0_alias, 0, 64
	.other		__nv_reservedSMEM_offset_0_alias,@"STO_CUDA_RESERVED_SHARED STV_DEFAULT"
__nv_reservedSMEM_offset_0_alias:
	.zero		0
	.zero		64


//--------------------- .nv.constant0._Z3addPi    --------------------------
	.section	.nv.constant0._Z3addPi,"a",@progbits
	.sectionflags	@""
	.align	4
.nv.constant0._Z3addPi:
	.zero		904


//--------------------- .nv.constant0._Z10initializePi --------------------------
	.section	.nv.constant0._Z10initializePi,"a",@progbits
	.sectionflags	@""
	.align	4
.nv.constant0._Z10initializePi:
	.zero		904


//--------------------- SYMBOLS --------------------------

	.type		.nv.reservedSmem.offset0,@object
	.size		.nv.reservedSmem.offset0,0x4
